//
// Generated by NVIDIA NVVM Compiler
//
// Compiler Build ID: CL-36424714
// Cuda compilation tools, release 13.0, V13.0.88
// Based on NVVM 20.0.0
//

.version 9.0
.target sm_100
.address_size 64

	// .globl	_Z15quantize_kernelPaPKfi

.visible .entry _Z15quantize_kernelPaPKfi(
	.param .u64 .ptr .align 1 _Z15quantize_kernelPaPKfi_param_0,
	.param .u64 .ptr .align 1 _Z15quantize_kernelPaPKfi_param_1,
	.param .u32 _Z15quantize_kernelPaPKfi_param_2
)
{
	.reg .pred 	%p<2>;
	.reg .b32 	%r<7>;
	.reg .b32 	%f<4>;
	.reg .b64 	%rd<9>;

	ld.param.u64 	%rd1, [_Z15quantize_kernelPaPKfi_param_0];
	ld.param.u64 	%rd2, [_Z15quantize_kernelPaPKfi_param_1];
	ld.param.u32 	%r2, [_Z15quantize_kernelPaPKfi_param_2];
	mov.u32 	%r3, %ctaid.x;
	mov.u32 	%r4, %ntid.x;
	mov.u32 	%r5, %tid.x;
	mad.lo.s32 	%r1, %r3, %r4, %r5;
	setp.ge.s32 	%p1, %r1, %r2;
	@%p1 bra 	$L__BB0_2;
	cvta.to.global.u64 	%rd3, %rd2;
	cvta.to.global.u64 	%rd4, %rd1;
	cvt.s64.s32 	%rd5, %r1;
	mul.wide.s32 	%rd6, %r1, 4;
	add.s64 	%rd7, %rd3, %rd6;
	ld.global.f32 	%f1, [%rd7];
	max.f32 	%f2, %f1, 0fC2FE0000;
	min.f32 	%f3, %f2, 0f42FE0000;
	cvt.rni.s32.f32 	%r6, %f3;
	add.s64 	%rd8, %rd4, %rd5;
	st.global.u8 	[%rd8], %r6;
$L__BB0_2:
	ret;

}
	// .globl	_Z17dequantize_kernelPfPKii
.visible .entry _Z17dequantize_kernelPfPKii(
	.param .u64 .ptr .align 1 _Z17dequantize_kernelPfPKii_param_0,
	.param .u64 .ptr .align 1 _Z17dequantize_kernelPfPKii_param_1,
	.param .u32 _Z17dequantize_kernelPfPKii_param_2
)
{
	.reg .pred 	%p<2>;
	.reg .b32 	%r<7>;
	.reg .b32 	%f<2>;
	.reg .b64 	%rd<8>;

	ld.param.u64 	%rd1, [_Z17dequantize_kernelPfPKii_param_0];
	ld.param.u64 	%rd2, [_Z17dequantize_kernelPfPKii_param_1];
	ld.param.u32 	%r2, [_Z17dequantize_kernelPfPKii_param_2];
	mov.u32 	%r3, %ctaid.x;
	mov.u32 	%r4, %ntid.x;
	mov.u32 	%r5, %tid.x;
	mad.lo.s32 	%r1, %r3, %r4, %r5;
	setp.ge.s32 	%p1, %r1, %r2;
	@%p1 bra 	$L__BB1_2;
	cvta.to.global.u64 	%rd3, %rd2;
	cvta.to.global.u64 	%rd4, %rd1;
	mul.wide.s32 	%rd5, %r1, 4;
	add.s64 	%rd6, %rd3, %rd5;
	ld.global.u32 	%r6, [%rd6];
	cvt.rn.f32.s32 	%f1, %r6;
	add.s64 	%rd7, %rd4, %rd5;
	st.global.f32 	[%rd7], %f1;
$L__BB1_2:
	ret;

}


// ===== COMPILED SASS (sm_100) =====

	.target	sm_100

	.elftype	@"ET_EXEC"


//--------------------- .note.nv.tkinfo           --------------------------
	.section	.note.nv.tkinfo,"",@"SHT_NOTE"
	.sectionflags	@"SHF_NOTE_NV_TKINFO"
	.tkinfo
        /*0018*/ 	.word	0x00000002
        /*0030*/ 	.string	""
        /*0030*/ 	.string	"ptxas"
        /*0030*/ 	.string	"Cuda compilation tools, release 13.0, V13.0.88"
        /*0030*/ 	.string	"Build cuda_13.0.r13.0/compiler.36424714_0"
        /*0030*/ 	.string	"-arch sm_100 -m 64 "



//--------------------- .note.nv.cuinfo           --------------------------
	.section	.note.nv.cuinfo,"",@"SHT_NOTE"
	.sectionflags	@"SHF_NOTE_NV_CUINFO"
        /*0018*/ 	.short	0x0002
        /*001a*/ 	.short	0x0064
        /*001c*/ 	.short	0x0082
	.zero		2


//--------------------- .nv.info                  --------------------------
	.section	.nv.info,"",@"SHT_CUDA_INFO"
	.align	4


	//----- nvinfo : EIATTR_REGCOUNT
	.align		4
        /*0000*/ 	.byte	0x04, 0x2f
        /*0002*/ 	.short	(.L_1 - .L_0)
	.align		4
.L_0:
        /*0004*/ 	.word	index@(_Z15quantize_kernelPaPKfi)
        /*0008*/ 	.word	0x0000000a


	//----- nvinfo : EIATTR_FRAME_SIZE
	.align		4
.L_1:
        /*000c*/ 	.byte	0x04, 0x11
        /*000e*/ 	.short	(.L_3 - .L_2)
	.align		4
.L_2:
        /*0010*/ 	.word	index@(_Z15quantize_kernelPaPKfi)
        /*0014*/ 	.word	0x00000000


	//----- nvinfo : EIATTR_REGCOUNT
	.align		4
.L_3:
        /*0018*/ 	.byte	0x04, 0x2f
        /*001a*/ 	.short	(.L_5 - .L_4)
	.align		4
.L_4:
        /*001c*/ 	.word	index@(_Z17dequantize_kernelPfPKii)
        /*0020*/ 	.word	0x0000000a


	//----- nvinfo : EIATTR_FRAME_SIZE
	.align		4
.L_5:
        /*0024*/ 	.byte	0x04, 0x11
        /*0026*/ 	.short	(.L_7 - .L_6)
	.align		4
.L_6:
        /*0028*/ 	.word	index@(_Z17dequantize_kernelPfPKii)
        /*002c*/ 	.word	0x00000000


	//----- nvinfo : EIATTR_MIN_STACK_SIZE
	.align		4
.L_7:
        /*0030*/ 	.byte	0x04, 0x12
        /*0032*/ 	.short	(.L_9 - .L_8)
	.align		4
.L_8:
        /*0034*/ 	.word	index@(_Z17dequantize_kernelPfPKii)
        /*0038*/ 	.word	0x00000000


	//----- nvinfo : EIATTR_MIN_STACK_SIZE
	.align		4
.L_9:
        /*003c*/ 	.byte	0x04, 0x12
        /*003e*/ 	.short	(.L_11 - .L_10)
	.align		4
.L_10:
        /*0040*/ 	.word	index@(_Z15quantize_kernelPaPKfi)
        /*0044*/ 	.word	0x00000000
.L_11:


//--------------------- .nv.compat                --------------------------
	.section	.nv.compat,"",@"SHT_CUDA_COMPAT_INFO"
	.align	4
        /*0000*/ 	.byte	0x02, 0x09, 0x00, 0x00, 0x02, 0x02, 0x01, 0x00, 0x02, 0x05, 0x05, 0x00, 0x03, 0x07, 0x01, 0x01
        /*0010*/ 	.byte	0x02, 0x03, 0x00, 0x00, 0x02, 0x06, 0x01, 0x00, 0x04, 0x0b, 0x08, 0x00, 0x09, 0x00, 0x00, 0x00
        /*0020*/ 	.byte	0x00, 0x00, 0x00, 0x00


//--------------------- .nv.info._Z17dequantize_kernelPfPKii --------------------------
	.section	.nv.info._Z17dequantize_kernelPfPKii,"",@"SHT_CUDA_INFO"
	.sectionflags	@""
	.align	4


	//----- nvinfo : EIATTR_CUDA_API_VERSION
	.align		4
        /*0000*/ 	.byte	0x04, 0x37
        /*0002*/ 	.short	(.L_13 - .L_12)
.L_12:
        /*0004*/ 	.word	0x00000082


	//----- nvinfo : EIATTR_KPARAM_INFO
	.align		4
.L_13:
        /*0008*/ 	.byte	0x04, 0x17
        /*000a*/ 	.short	(.L_15 - .L_14)
.L_14:
        /*000c*/ 	.word	0x00000000
        /*0010*/ 	.short	0x0002
        /*0012*/ 	.short	0x0010
        /*0014*/ 	.byte	0x00, 0xf0, 0x11, 0x00


	//----- nvinfo : EIATTR_KPARAM_INFO
	.align		4
.L_15:
        /*0018*/ 	.byte	0x04, 0x17
        /*001a*/ 	.short	(.L_17 - .L_16)
.L_16:
        /*001c*/ 	.word	0x00000000
        /*0020*/ 	.short	0x0001
        /*0022*/ 	.short	0x0008
        /*0024*/ 	.byte	0x00, 0xf5, 0x21, 0x00


	//----- nvinfo : EIATTR_KPARAM_INFO
	.align		4
.L_17:
        /*0028*/ 	.byte	0x04, 0x17
        /*002a*/ 	.short	(.L_19 - .L_18)
.L_18:
        /*002c*/ 	.word	0x00000000
        /*0030*/ 	.short	0x0000
        /*0032*/ 	.short	0x0000
        /*0034*/ 	.byte	0x00, 0xf5, 0x21, 0x00


	//----- nvinfo : EIATTR_SPARSE_MMA_MASK
	.align		4
.L_19:
        /*0038*/ 	.byte	0x03, 0x50
        /*003a*/ 	.short	0x0000


	//----- nvinfo : EIATTR_MAXREG_COUNT
	.align		4
        /*003c*/ 	.byte	0x03, 0x1b
        /*003e*/ 	.short	0x00ff


	//----- nvinfo : EIATTR_MERCURY_ISA_VERSION
	.align		4
        /*0040*/ 	.byte	0x03, 0x5f
        /*0042*/ 	.short	0x0101


	//----- nvinfo : EIATTR_VRC_CTA_INIT_COUNT
	.align		4
        /*0044*/ 	.byte	0x02, 0x4a
	.zero		1
	.zero		1


	//----- nvinfo : EIATTR_EXIT_INSTR_OFFSETS
	.align		4
        /*0048*/ 	.byte	0x04, 0x1c
        /*004a*/ 	.short	(.L_21 - .L_20)


	//   ....[0]....
.L_20:
        /*004c*/ 	.word	0x00000070


	//   ....[1]....
        /*0050*/ 	.word	0x00000100


	//----- nvinfo : EIATTR_CBANK_PARAM_SIZE
	.align		4
.L_21:
        /*0054*/ 	.byte	0x03, 0x19
        /*0056*/ 	.short	0x0014


	//----- nvinfo : EIATTR_PARAM_CBANK
	.align		4
        /*0058*/ 	.byte	0x04, 0x0a
        /*005a*/ 	.short	(.L_23 - .L_22)
	.align		4
.L_22:
        /*005c*/ 	.word	index@(.nv.constant0._Z17dequantize_kernelPfPKii)
        /*0060*/ 	.short	0x0380
        /*0062*/ 	.short	0x0014


	//----- nvinfo : EIATTR_SW_WAR
	.align		4
.L_23:
        /*0064*/ 	.byte	0x04, 0x36
        /*0066*/ 	.short	(.L_25 - .L_24)
.L_24:
        /*0068*/ 	.word	0x00000008
.L_25:


//--------------------- .nv.info._Z15quantize_kernelPaPKfi --------------------------
	.section	.nv.info._Z15quantize_kernelPaPKfi,"",@"SHT_CUDA_INFO"
	.sectionflags	@""
	.align	4


	//----- nvinfo : EIATTR_CUDA_API_VERSION
	.align		4
        /*0000*/ 	.byte	0x04, 0x37
        /*0002*/ 	.short	(.L_27 - .L_26)
.L_26:
        /*0004*/ 	.word	0x00000082


	//----- nvinfo : EIATTR_KPARAM_INFO
	.align		4
.L_27:
        /*0008*/ 	.byte	0x04, 0x17
        /*000a*/ 	.short	(.L_29 - .L_28)
.L_28:
        /*000c*/ 	.word	0x00000000
        /*0010*/ 	.short	0x0002
        /*0012*/ 	.short	0x0010
        /*0014*/ 	.byte	0x00, 0xf0, 0x11, 0x00


	//----- nvinfo : EIATTR_KPARAM_INFO
	.align		4
.L_29:
        /*0018*/ 	.byte	0x04, 0x17
        /*001a*/ 	.short	(.L_31 - .L_30)
.L_30:
        /*001c*/ 	.word	0x00000000
        /*0020*/ 	.short	0x0001
        /*0022*/ 	.short	0x0008
        /*0024*/ 	.byte	0x00, 0xf5, 0x21, 0x00


	//----- nvinfo : EIATTR_KPARAM_INFO
	.align		4
.L_31:
        /*0028*/ 	.byte	0x04, 0x17
        /*002a*/ 	.short	(.L_33 - .L_32)
.L_32:
        /*002c*/ 	.word	0x00000000
        /*0030*/ 	.short	0x0000
        /*0032*/ 	.short	0x0000
        /*0034*/ 	.byte	0x00, 0xf5, 0x21, 0x00


	//----- nvinfo : EIATTR_SPARSE_MMA_MASK
	.align		4
.L_33:
        /*0038*/ 	.byte	0x03, 0x50
        /*003a*/ 	.short	0x0000


	//----- nvinfo : EIATTR_MAXREG_COUNT
	.align		4
        /*003c*/ 	.byte	0x03, 0x1b
        /*003e*/ 	.short	0x00ff


	//----- nvinfo : EIATTR_MERCURY_ISA_VERSION
	.align		4
        /*0040*/ 	.byte	0x03, 0x5f
        /*0042*/ 	.short	0x0101


	//----- nvinfo : EIATTR_VRC_CTA_INIT_COUNT
	.align		4
        /*0044*/ 	.byte	0x02, 0x4a
	.zero		1
	.zero		1


	//----- nvinfo : EIATTR_EXIT_INSTR_OFFSETS
	.align		4
        /*0048*/ 	.byte	0x04, 0x1c
        /*004a*/ 	.short	(.L_35 - .L_34)


	//   ....[0]....
.L_34:
        /*004c*/ 	.word	0x00000070


	//   ....[1]....
        /*0050*/ 	.word	0x00000130


	//----- nvinfo : EIATTR_CBANK_PARAM_SIZE
	.align		4
.L_35:
        /*0054*/ 	.byte	0x03, 0x19
        /*0056*/ 	.short	0x0014


	//----- nvinfo : EIATTR_PARAM_CBANK
	.align		4
        /*0058*/ 	.byte	0x04, 0x0a
        /*005a*/ 	.short	(.L_37 - .L_36)
	.align		4
.L_36:
        /*005c*/ 	.word	index@(.nv.constant0._Z15quantize_kernelPaPKfi)
        /*0060*/ 	.short	0x0380
        /*0062*/ 	.short	0x0014


	//----- nvinfo : EIATTR_SW_WAR
	.align		4
.L_37:
        /*0064*/ 	.byte	0x04, 0x36
        /*0066*/ 	.short	(.L_39 - .L_38)
.L_38:
        /*0068*/ 	.word	0x00000008
.L_39:


//--------------------- .nv.callgraph             --------------------------
	.section	.nv.callgraph,"",@"SHT_CUDA_CALLGRAPH"
	.align	4
	.sectionentsize	8
	.align		4
        /*0000*/ 	.word	0x00000000
	.align		4
        /*0004*/ 	.word	0xffffffff
	.align		4
        /*0008*/ 	.word	0x00000000
	.align		4
        /*000c*/ 	.word	0xfffffffe
	.align		4
        /*0010*/ 	.word	0x00000000
	.align		4
        /*0014*/ 	.word	0xfffffffd
	.align		4
        /*0018*/ 	.word	0x00000000
	.align		4
        /*001c*/ 	.word	0xfffffffc


//--------------------- .text._Z17dequantize_kernelPfPKii --------------------------
	.section	.text._Z17dequantize_kernelPfPKii,"ax",@progbits
	.align	128
        .global         _Z17dequantize_kernelPfPKii
        .type           _Z17dequantize_kernelPfPKii,@function
        .size           _Z17dequantize_kernelPfPKii,(.L_x_2 - _Z17dequantize_kernelPfPKii)
        .other          _Z17dequantize_kernelPfPKii,@"STO_CUDA_ENTRY STV_DEFAULT"
_Z17dequantize_kernelPfPKii:
.text._Z17dequantize_kernelPfPKii:
[----:B------:R-:W-:Y:S01]  /*0000*/  LDC R1, c[0x0][0x37c] ;  /* 0x0000df00ff017b82 */ /* 0x000fe20000000800 */
[----:B------:R-:W0:Y:S07]  /*0010*/  S2R R0, SR_TID.X ;  /* 0x0000000000007919 */ /* 0x000e2e0000002100 */
[----:B------:R-:W0:Y:S01]  /*0020*/  S2UR UR4, SR_CTAID.X ;  /* 0x00000000000479c3 */ /* 0x000e220000002500 */
[----:B------:R-:W1:Y:S07]  /*0030*/  LDCU UR5, c[0x0][0x390] ;  /* 0x00007200ff0577ac */ /* 0x000e6e0008000800 */
[----:B------:R-:W0:Y:S02]  /*0040*/  LDC R7, c[0x0][0x360] ;  /* 0x0000d800ff077b82 */ /* 0x000e240000000800 */
[----:B0-----:R-:W-:-:S05]  /*0050*/  IMAD R7, R7, UR4, R0 ;  /* 0x0000000407077c24 */ /* 0x001fca000f8e0200 */
[----:B-1----:R-:W-:-:S13]  /*0060*/  ISETP.GE.AND P0, PT, R7, UR5, PT ;  /* 0x0000000507007c0c */ /* 0x002fda000bf06270 */
[----:B------:R-:W-:Y:S05]  /*0070*/  @P0 EXIT ;  /* 0x000000000000094d */ /* 0x000fea0003800000 */
[----:B------:R-:W0:Y:S01]  /*0080*/  LDC.64 R2, c[0x0][0x388] ;  /* 0x0000e200ff027b82 */ /* 0x000e220000000a00 */
[----:B------:R-:W1:Y:S07]  /*0090*/  LDCU.64 UR4, c[0x0][0x358] ;  /* 0x00006b00ff0477ac */ /* 0x000e6e0008000a00 */
[----:B------:R-:W2:Y:S01]  /*00a0*/  LDC.64 R4, c[0x0][0x380] ;  /* 0x0000e000ff047b82 */ /* 0x000ea20000000a00 */
[----:B0-----:R-:W-:-:S06]  /*00b0*/  IMAD.WIDE R2, R7, 0x4, R2 ;  /* 0x0000000407027825 */ /* 0x001fcc00078e0202 */
[----:B-1----:R-:W3:Y:S01]  /*00c0*/  LDG.E R2, desc[UR4][R2.64] ;  /* 0x0000000402027981 */ /* 0x002ee2000c1e1900 */
[----:B--2---:R-:W-:Y:S01]  /*00d0*/  IMAD.WIDE R4, R7, 0x4, R4 ;  /* 0x0000000407047825 */ /* 0x004fe200078e0204 */
[----:B---3--:R-:W-:-:S05]  /*00e0*/  I2FP.F32.S32 R7, R2 ;  /* 0x0000000200077245 */ /* 0x008fca0000201400 */
[----:B------:R-:W-:Y:S01]  /*00f0*/  STG.E desc[UR4][R4.64], R7 ;  /* 0x0000000704007986 */ /* 0x000fe2000c101904 */
[----:B------:R-:W-:Y:S05]  /*0100*/  EXIT ;  /* 0x000000000000794d */ /* 0x000fea0003800000 */
.L_x_0:
[----:B------:R-:W-:-:S00]  /*0110*/  BRA `(.L_x_0) ;  /* 0xfffffffc00fc7947 */ /* 0x000fc0000383ffff */
[----:B------:R-:W-:-:S00]  /*0120*/  NOP ;  /* 0x0000000000007918 */ /* 0x000fc00000000000 */
        /* <DEDUP_REMOVED lines=13> */
.L_x_2:


//--------------------- .text._Z15quantize_kernelPaPKfi --------------------------
	.section	.text._Z15quantize_kernelPaPKfi,"ax",@progbits
	.align	128
        .global         _Z15quantize_kernelPaPKfi
        .type           _Z15quantize_kernelPaPKfi,@function
        .size           _Z15quantize_kernelPaPKfi,(.L_x_3 - _Z15quantize_kernelPaPKfi)
        .other          _Z15quantize_kernelPaPKfi,@"STO_CUDA_ENTRY STV_DEFAULT"
_Z15quantize_kernelPaPKfi:
.text._Z15quantize_kernelPaPKfi:
        /* <DEDUP_REMOVED lines=9> */
[----:B------:R-:W1:Y:S01]  /*0090*/  LDCU.64 UR4, c[0x0][0x358] ;  /* 0x00006b00ff0477ac */ /* 0x000e620008000a00 */
[----:B------:R-:W2:Y:S01]  /*00a0*/  LDCU.64 UR6, c[0x0][0x380] ;  /* 0x00007000ff0677ac */ /* 0x000ea20008000a00 */
[----:B0-----:R-:W-:-:S06]  /*00b0*/  IMAD.WIDE R2, R5, 0x4, R2 ;  /* 0x0000000405027825 */ /* 0x001fcc00078e0202 */
[----:B-1----:R-:W3:Y:S01]  /*00c0*/  LDG.E R2, desc[UR4][R2.64] ;  /* 0x0000000402027981 */ /* 0x002ee2000c1e1900 */
[----:B--2---:R-:W-:-:S04]  /*00d0*/  IADD3 R4, P0, PT, R5, UR6, RZ ;  /* 0x0000000605047c10 */ /* 0x004fc8000ff1e0ff */
[----:B------:R-:W-:Y:S02]  /*00e0*/  LEA.HI.X.SX32 R5, R5, UR7, 0x1, P0 ;  /* 0x0000000705057c11 */ /* 0x000fe400080f0eff */
[----:B---3--:R-:W-:-:S04]  /*00f0*/  FMNMX R0, R2, -127, !PT ;  /* 0xc2fe000002007809 */ /* 0x008fc80007800000 */
[----:B------:R-:W-:-:S04]  /*0100*/  FMNMX R0, R0, 127, PT ;  /* 0x42fe000000007809 */ /* 0x000fc80003800000 */
[----:B------:R-:W0:Y:S02]  /*0110*/  F2I.NTZ R7, R0 ;  /* 0x0000000000077305 */ /* 0x000e240000203100 */
[----:B0-----:R-:W-:Y:S01]  /*0120*/  STG.E.U8 desc[UR4][R4.64], R7 ;  /* 0x0000000704007986 */ /* 0x001fe2000c101104 */
[----:B------:R-:W-:Y:S05]  /*0130*/  EXIT ;  /* 0x000000000000794d */ /* 0x000fea0003800000 */
.L_x_1:
        /* <DEDUP_REMOVED lines=12> */
.L_x_3:


//--------------------- .nv.shared.reserved.0     --------------------------
	.section	.nv.shared.reserved.0,"aw",@nobits
	.weak		__nv_reservedSMEM_offset_0_alias
	.size		__nv_reservedSMEM_offset_0_alias, 0, 64
	.other		__nv_reservedSMEM_offset_0_alias,@"STO_CUDA_RESERVED_SHARED STV_DEFAULT"
__nv_reservedSMEM_offset_0_alias:
	.zero		0
	.zero		64


//--------------------- .nv.constant0._Z17dequantize_kernelPfPKii --------------------------
	.section	.nv.constant0._Z17dequantize_kernelPfPKii,"a",@progbits
	.sectionflags	@""
	.align	4
.nv.constant0._Z17dequantize_kernelPfPKii:
	.zero		916


//--------------------- .nv.constant0._Z15quantize_kernelPaPKfi --------------------------
	.section	.nv.constant0._Z15quantize_kernelPaPKfi,"a",@progbits
	.sectionflags	@""
	.align	4
.nv.constant0._Z15quantize_kernelPaPKfi:
	.zero		916


//--------------------- SYMBOLS --------------------------

	.type		.nv.reservedSmem.offset0,@object
	.size		.nv.reservedSmem.offset0,0x4
